//
// Generated by NVIDIA NVVM Compiler
//
// Compiler Build ID: CL-36424714
// Cuda compilation tools, release 13.0, V13.0.88
// Based on NVVM 20.0.0
//

.version 9.0
.target sm_100
.address_size 64

	// .globl	_Z13reduce_vectorPd
// _ZZ13reduce_vectorPdE5bufor has been demoted

.visible .entry _Z13reduce_vectorPd(
	.param .u64 .ptr .align 1 _Z13reduce_vectorPd_param_0
)
{
	.reg .pred 	%p<14>;
	.reg .b32 	%r<58>;
	.reg .b64 	%rd<34>;
	.reg .b64 	%fd<101>;
	// demoted variable
	.shared .align 8 .b8 _ZZ13reduce_vectorPdE5bufor[8192];
	ld.param.u64 	%rd20, [_Z13reduce_vectorPd_param_0];
	cvta.to.global.u64 	%rd1, %rd20;
	mov.u32 	%r1, %tid.x;
	cvt.u64.u32 	%rd2, %r1;
	mov.u32 	%r26, %ntid.x;
	cvt.u64.u32 	%rd3, %r26;
	add.s32 	%r27, %r1, %r26;
	sub.s32 	%r28, 436870911, %r27;
	div.u32 	%r29, %r28, %r26;
	and.b32  	%r2, %r29, 3;
	setp.eq.s32 	%p1, %r2, 2;
	mov.f64 	%fd89, 0d0000000000000000;
	mov.u64 	%rd31, %rd2;
	@%p1 bra 	$L__BB0_3;
	cvt.u64.u32 	%rd4, %r2;
	mov.b64 	%rd30, 0;
	mov.f64 	%fd89, 0d0000000000000000;
	mov.u64 	%rd31, %rd2;
$L__BB0_2:
	.pragma "nounroll";
	shl.b64 	%rd22, %rd31, 3;
	add.s64 	%rd23, %rd1, %rd22;
	ld.global.f64 	%fd23, [%rd23];
	add.f64 	%fd89, %fd23, %fd89;
	add.s64 	%rd31, %rd31, %rd3;
	add.s64 	%rd30, %rd30, 1;
	xor.b64  	%rd24, %rd30, %rd4;
	setp.ne.s64 	%p2, %rd24, 2;
	@%p2 bra 	$L__BB0_2;
$L__BB0_3:
	shl.b64 	%rd10, %rd3, 2;
	shl.b64 	%rd11, %rd3, 3;
	shl.b64 	%rd25, %rd31, 3;
	add.s64 	%rd32, %rd1, %rd25;
	shl.b64 	%rd13, %rd3, 5;
	shl.b64 	%rd14, %rd3, 4;
	mul.lo.s64 	%rd15, %rd3, 24;
$L__BB0_4:
	ld.global.f64 	%fd24, [%rd32];
	add.f64 	%fd25, %fd24, %fd89;
	add.s64 	%rd26, %rd32, %rd11;
	ld.global.f64 	%fd26, [%rd26];
	add.f64 	%fd27, %fd26, %fd25;
	add.s64 	%rd27, %rd32, %rd14;
	ld.global.f64 	%fd28, [%rd27];
	add.f64 	%fd29, %fd28, %fd27;
	add.s64 	%rd28, %rd32, %rd15;
	ld.global.f64 	%fd30, [%rd28];
	add.f64 	%fd89, %fd30, %fd29;
	add.s64 	%rd31, %rd31, %rd10;
	add.s64 	%rd32, %rd32, %rd13;
	setp.lt.u64 	%p3, %rd31, 436870912;
	@%p3 bra 	$L__BB0_4;
	cvt.u32.u64 	%r30, %rd2;
	shl.b32 	%r31, %r1, 3;
	mov.u32 	%r32, _ZZ13reduce_vectorPdE5bufor;
	add.s32 	%r33, %r32, %r31;
	st.shared.f64 	[%r33], %fd89;
	bar.sync 	0;
	setp.ne.s32 	%p4, %r30, 0;
	@%p4 bra 	$L__BB0_22;
	cvt.u32.u64 	%r34, %rd3;
	setp.lt.u32 	%p5, %r34, 2;
	ld.shared.f64 	%fd99, [_ZZ13reduce_vectorPdE5bufor];
	@%p5 bra 	$L__BB0_21;
	add.s32 	%r3, %r34, -1;
	add.s32 	%r37, %r34, -2;
	and.b32  	%r4, %r3, 15;
	setp.lt.u32 	%p6, %r37, 15;
	mov.b32 	%r54, 1;
	@%p6 bra 	$L__BB0_11;
	add.s32 	%r50, %r32, 64;
	and.b32  	%r41, %r3, -16;
	neg.s32 	%r52, %r41;
	mov.b32 	%r51, 0;
$L__BB0_9:
	.pragma "nounroll";
	ld.shared.f64 	%fd32, [%r50+-56];
	add.f64 	%fd33, %fd32, %fd99;
	ld.shared.f64 	%fd34, [%r50+-48];
	add.f64 	%fd35, %fd34, %fd33;
	ld.shared.f64 	%fd36, [%r50+-40];
	add.f64 	%fd37, %fd36, %fd35;
	ld.shared.f64 	%fd38, [%r50+-32];
	add.f64 	%fd39, %fd38, %fd37;
	ld.shared.f64 	%fd40, [%r50+-24];
	add.f64 	%fd41, %fd40, %fd39;
	ld.shared.f64 	%fd42, [%r50+-16];
	add.f64 	%fd43, %fd42, %fd41;
	ld.shared.f64 	%fd44, [%r50+-8];
	add.f64 	%fd45, %fd44, %fd43;
	ld.shared.f64 	%fd46, [%r50];
	add.f64 	%fd47, %fd46, %fd45;
	ld.shared.f64 	%fd48, [%r50+8];
	add.f64 	%fd49, %fd48, %fd47;
	ld.shared.f64 	%fd50, [%r50+16];
	add.f64 	%fd51, %fd50, %fd49;
	ld.shared.f64 	%fd52, [%r50+24];
	add.f64 	%fd53, %fd52, %fd51;
	ld.shared.f64 	%fd54, [%r50+32];
	add.f64 	%fd55, %fd54, %fd53;
	ld.shared.f64 	%fd56, [%r50+40];
	add.f64 	%fd57, %fd56, %fd55;
	ld.shared.f64 	%fd58, [%r50+48];
	add.f64 	%fd59, %fd58, %fd57;
	ld.shared.f64 	%fd60, [%r50+56];
	add.f64 	%fd61, %fd60, %fd59;
	ld.shared.f64 	%fd62, [%r50+64];
	add.f64 	%fd99, %fd62, %fd61;
	add.s32 	%r52, %r52, 16;
	add.s32 	%r51, %r51, 16;
	add.s32 	%r50, %r50, 128;
	setp.ne.s32 	%p7, %r52, 0;
	@%p7 bra 	$L__BB0_9;
	add.s32 	%r54, %r51, 1;
$L__BB0_11:
	setp.eq.s32 	%p8, %r4, 0;
	@%p8 bra 	$L__BB0_20;
	and.b32  	%r14, %r3, 7;
	setp.lt.u32 	%p9, %r4, 8;
	@%p9 bra 	$L__BB0_14;
	shl.b32 	%r42, %r54, 3;
	add.s32 	%r44, %r32, %r42;
	ld.shared.f64 	%fd64, [%r44];
	add.f64 	%fd65, %fd64, %fd99;
	ld.shared.f64 	%fd66, [%r44+8];
	add.f64 	%fd67, %fd66, %fd65;
	ld.shared.f64 	%fd68, [%r44+16];
	add.f64 	%fd69, %fd68, %fd67;
	ld.shared.f64 	%fd70, [%r44+24];
	add.f64 	%fd71, %fd70, %fd69;
	ld.shared.f64 	%fd72, [%r44+32];
	add.f64 	%fd73, %fd72, %fd71;
	ld.shared.f64 	%fd74, [%r44+40];
	add.f64 	%fd75, %fd74, %fd73;
	ld.shared.f64 	%fd76, [%r44+48];
	add.f64 	%fd77, %fd76, %fd75;
	ld.shared.f64 	%fd78, [%r44+56];
	add.f64 	%fd99, %fd78, %fd77;
	add.s32 	%r54, %r54, 8;
$L__BB0_14:
	setp.eq.s32 	%p10, %r14, 0;
	@%p10 bra 	$L__BB0_20;
	and.b32  	%r17, %r3, 3;
	setp.lt.u32 	%p11, %r14, 4;
	@%p11 bra 	$L__BB0_17;
	shl.b32 	%r45, %r54, 3;
	add.s32 	%r47, %r32, %r45;
	ld.shared.f64 	%fd80, [%r47];
	add.f64 	%fd81, %fd80, %fd99;
	ld.shared.f64 	%fd82, [%r47+8];
	add.f64 	%fd83, %fd82, %fd81;
	ld.shared.f64 	%fd84, [%r47+16];
	add.f64 	%fd85, %fd84, %fd83;
	ld.shared.f64 	%fd86, [%r47+24];
	add.f64 	%fd99, %fd86, %fd85;
	add.s32 	%r54, %r54, 4;
$L__BB0_17:
	setp.eq.s32 	%p12, %r17, 0;
	@%p12 bra 	$L__BB0_20;
	shl.b32 	%r48, %r54, 3;
	add.s32 	%r57, %r32, %r48;
	neg.s32 	%r56, %r17;
$L__BB0_19:
	.pragma "nounroll";
	ld.shared.f64 	%fd87, [%r57];
	add.f64 	%fd99, %fd87, %fd99;
	add.s32 	%r57, %r57, 8;
	add.s32 	%r56, %r56, 1;
	setp.ne.s32 	%p13, %r56, 0;
	@%p13 bra 	$L__BB0_19;
$L__BB0_20:
	st.shared.f64 	[_ZZ13reduce_vectorPdE5bufor], %fd99;
$L__BB0_21:
	st.global.f64 	[%rd1], %fd99;
$L__BB0_22:
	ret;

}


// ===== COMPILED SASS (sm_100) =====

	.target	sm_100

	.elftype	@"ET_EXEC"


//--------------------- .note.nv.tkinfo           --------------------------
	.section	.note.nv.tkinfo,"",@"SHT_NOTE"
	.sectionflags	@"SHF_NOTE_NV_TKINFO"
	.tkinfo
        /*0018*/ 	.word	0x00000002
        /*0030*/ 	.string	""
        /*0030*/ 	.string	"ptxas"
        /*0030*/ 	.string	"Cuda compilation tools, release 13.0, V13.0.88"
        /*0030*/ 	.string	"Build cuda_13.0.r13.0/compiler.36424714_0"
        /*0030*/ 	.string	"-arch sm_100 -m 64 "



//--------------------- .note.nv.cuinfo           --------------------------
	.section	.note.nv.cuinfo,"",@"SHT_NOTE"
	.sectionflags	@"SHF_NOTE_NV_CUINFO"
        /*0018*/ 	.short	0x0002
        /*001a*/ 	.short	0x0064
        /*001c*/ 	.short	0x0082
	.zero		2


//--------------------- .nv.info                  --------------------------
	.section	.nv.info,"",@"SHT_CUDA_INFO"
	.align	4


	//----- nvinfo : EIATTR_REGCOUNT
	.align		4
        /*0000*/ 	.byte	0x04, 0x2f
        /*0002*/ 	.short	(.L_1 - .L_0)
	.align		4
.L_0:
        /*0004*/ 	.word	index@(_Z13reduce_vectorPd)
        /*0008*/ 	.word	0x00000018


	//----- nvinfo : EIATTR_FRAME_SIZE
	.align		4
.L_1:
        /*000c*/ 	.byte	0x04, 0x11
        /*000e*/ 	.short	(.L_3 - .L_2)
	.align		4
.L_2:
        /*0010*/ 	.word	index@(_Z13reduce_vectorPd)
        /*0014*/ 	.word	0x00000000


	//----- nvinfo : EIATTR_MIN_STACK_SIZE
	.align		4
.L_3:
        /*0018*/ 	.byte	0x04, 0x12
        /*001a*/ 	.short	(.L_5 - .L_4)
	.align		4
.L_4:
        /*001c*/ 	.word	index@(_Z13reduce_vectorPd)
        /*0020*/ 	.word	0x00000000
.L_5:


//--------------------- .nv.compat                --------------------------
	.section	.nv.compat,"",@"SHT_CUDA_COMPAT_INFO"
	.align	4
        /*0000*/ 	.byte	0x02, 0x09, 0x00, 0x00, 0x02, 0x02, 0x01, 0x00, 0x02, 0x05, 0x05, 0x00, 0x03, 0x07, 0x01, 0x01
        /*0010*/ 	.byte	0x02, 0x03, 0x00, 0x00, 0x02, 0x06, 0x01, 0x00, 0x04, 0x0b, 0x08, 0x00, 0x01, 0x00, 0x00, 0x00
        /*0020*/ 	.byte	0x00, 0x00, 0x00, 0x00


//--------------------- .nv.info._Z13reduce_vectorPd --------------------------
	.section	.nv.info._Z13reduce_vectorPd,"",@"SHT_CUDA_INFO"
	.sectionflags	@""
	.align	4


	//----- nvinfo : EIATTR_CUDA_API_VERSION
	.align		4
        /*0000*/ 	.byte	0x04, 0x37
        /*0002*/ 	.short	(.L_7 - .L_6)
.L_6:
        /*0004*/ 	.word	0x00000082


	//----- nvinfo : EIATTR_KPARAM_INFO
	.align		4
.L_7:
        /*0008*/ 	.byte	0x04, 0x17
        /*000a*/ 	.short	(.L_9 - .L_8)
.L_8:
        /*000c*/ 	.word	0x00000000
        /*0010*/ 	.short	0x0000
        /*0012*/ 	.short	0x0000
        /*0014*/ 	.byte	0x00, 0xf5, 0x21, 0x00


	//----- nvinfo : EIATTR_SPARSE_MMA_MASK
	.align		4
.L_9:
        /*0018*/ 	.byte	0x03, 0x50
        /*001a*/ 	.short	0x0000


	//----- nvinfo : EIATTR_MAXREG_COUNT
	.align		4
        /*001c*/ 	.byte	0x03, 0x1b
        /*001e*/ 	.short	0x00ff


	//----- nvinfo : EIATTR_NUM_BARRIERS
	.align		4
        /*0020*/ 	.byte	0x02, 0x4c
        /*0022*/ 	.byte	0x01
	.zero		1


	//----- nvinfo : EIATTR_MERCURY_ISA_VERSION
	.align		4
        /*0024*/ 	.byte	0x03, 0x5f
        /*0026*/ 	.short	0x0101


	//----- nvinfo : EIATTR_VRC_CTA_INIT_COUNT
	.align		4
        /*0028*/ 	.byte	0x02, 0x4a
	.zero		1
	.zero		1


	//----- nvinfo : EIATTR_EXIT_INSTR_OFFSETS
	.align		4
        /*002c*/ 	.byte	0x04, 0x1c
        /*002e*/ 	.short	(.L_11 - .L_10)


	//   ....[0]....
.L_10:
        /*0030*/ 	.word	0x00000540


	//   ....[1]....
        /*0034*/ 	.word	0x00000b40


	//----- nvinfo : EIATTR_CRS_STACK_SIZE
	.align		4
.L_11:
        /*0038*/ 	.byte	0x04, 0x1e
        /*003a*/ 	.short	(.L_13 - .L_12)
.L_12:
        /*003c*/ 	.word	0x00000000


	//----- nvinfo : EIATTR_CBANK_PARAM_SIZE
	.align		4
.L_13:
        /*0040*/ 	.byte	0x03, 0x19
        /*0042*/ 	.short	0x0008


	//----- nvinfo : EIATTR_PARAM_CBANK
	.align		4
        /*0044*/ 	.byte	0x04, 0x0a
        /*0046*/ 	.short	(.L_15 - .L_14)
	.align		4
.L_14:
        /*0048*/ 	.word	index@(.nv.constant0._Z13reduce_vectorPd)
        /*004c*/ 	.short	0x0380
        /*004e*/ 	.short	0x0008


	//----- nvinfo : EIATTR_SW_WAR
	.align		4
.L_15:
        /*0050*/ 	.byte	0x04, 0x36
        /*0052*/ 	.short	(.L_17 - .L_16)
.L_16:
        /*0054*/ 	.word	0x00000008
.L_17:


//--------------------- .nv.callgraph             --------------------------
	.section	.nv.callgraph,"",@"SHT_CUDA_CALLGRAPH"
	.align	4
	.sectionentsize	8
	.align		4
        /*0000*/ 	.word	0x00000000
	.align		4
        /*0004*/ 	.word	0xffffffff
	.align		4
        /*0008*/ 	.word	0x00000000
	.align		4
        /*000c*/ 	.word	0xfffffffe
	.align		4
        /*0010*/ 	.word	0x00000000
	.align		4
        /*0014*/ 	.word	0xfffffffd
	.align		4
        /*0018*/ 	.word	0x00000000
	.align		4
        /*001c*/ 	.word	0xfffffffc


//--------------------- .text._Z13reduce_vectorPd --------------------------
	.section	.text._Z13reduce_vectorPd,"ax",@progbits
	.align	128
        .global         _Z13reduce_vectorPd
        .type           _Z13reduce_vectorPd,@function
        .size           _Z13reduce_vectorPd,(.L_x_13 - _Z13reduce_vectorPd)
        .other          _Z13reduce_vectorPd,@"STO_CUDA_ENTRY STV_DEFAULT"
_Z13reduce_vectorPd:
.text._Z13reduce_vectorPd:
[----:B------:R-:W-:Y:S08]  /*0000*/  LDC R1, c[0x0][0x37c] ;  /* 0x0000df00ff017b82 */ /* 0x000ff00000000800 */
[----:B------:R-:W0:Y:S01]  /*0010*/  LDC R0, c[0x0][0x360] ;  /* 0x0000d800ff007b82 */ /* 0x000e220000000800 */
[----:B------:R-:W1:Y:S01]  /*0020*/  S2R R3, SR_TID.X ;  /* 0x0000000000037919 */ /* 0x000e620000002100 */
[----:B------:R-:W2:Y:S01]  /*0030*/  LDCU.64 UR8, c[0x0][0x358] ;  /* 0x00006b00ff0877ac */ /* 0x000ea20008000a00 */
[----:B------:R-:W-:Y:S01]  /*0040*/  BSSY.RECONVERGENT B0, `(.L_x_0) ;  /* 0x000002c000007945 */ /* 0x000fe20003800200 */
[----:B------:R-:W3:Y:S01]  /*0050*/  LDCU.64 UR4, c[0x0][0x380] ;  /* 0x00007000ff0477ac */ /* 0x000ee20008000a00 */
[----:B0-----:R-:W0:Y:S01]  /*0060*/  I2F.U32.RP R2, R0 ;  /* 0x0000000000027306 */ /* 0x001e220000209000 */
[----:B------:R-:W-:-:S07]  /*0070*/  ISETP.NE.U32.AND P2, PT, R0, RZ, PT ;  /* 0x000000ff0000720c */ /* 0x000fce0003f45070 */
[----:B0-----:R-:W0:Y:S02]  /*0080*/  MUFU.RCP R2, R2 ;  /* 0x0000000200027308 */ /* 0x001e240000001000 */
[----:B0-----:R-:W-:-:S06]  /*0090*/  VIADD R4, R2, 0xffffffe ;  /* 0x0ffffffe02047836 */ /* 0x001fcc0000000000 */
[----:B------:R0:W4:Y:S02]  /*00a0*/  F2I.FTZ.U32.TRUNC.NTZ R5, R4 ;  /* 0x0000000400057305 */ /* 0x000124000021f000 */
[----:B0-----:R-:W-:Y:S02]  /*00b0*/  IMAD.MOV.U32 R4, RZ, RZ, RZ ;  /* 0x000000ffff047224 */ /* 0x001fe400078e00ff */
[----:B----4-:R-:W-:-:S04]  /*00c0*/  IMAD.MOV R7, RZ, RZ, -R5 ;  /* 0x000000ffff077224 */ /* 0x010fc800078e0a05 */
[----:B------:R-:W-:-:S04]  /*00d0*/  IMAD R7, R7, R0, RZ ;  /* 0x0000000007077224 */ /* 0x000fc800078e02ff */
[----:B------:R-:W-:Y:S01]  /*00e0*/  IMAD.HI.U32 R6, R5, R7, R4 ;  /* 0x0000000705067227 */ /* 0x000fe200078e0004 */
[----:B-1----:R-:W-:-:S03]  /*00f0*/  IADD3 R5, PT, PT, -R3, 0x1a0a1eff, -R0 ;  /* 0x1a0a1eff03057810 */ /* 0x002fc60007ffe900 */
[----:B------:R-:W-:Y:S02]  /*0100*/  IMAD.MOV.U32 R7, RZ, RZ, RZ ;  /* 0x000000ffff077224 */ /* 0x000fe400078e00ff */
[----:B------:R-:W-:-:S04]  /*0110*/  IMAD.HI.U32 R6, R6, R5, RZ ;  /* 0x0000000506067227 */ /* 0x000fc800078e00ff */
[----:B------:R-:W-:-:S04]  /*0120*/  IMAD.MOV R2, RZ, RZ, -R6 ;  /* 0x000000ffff027224 */ /* 0x000fc800078e0a06 */
[----:B------:R-:W-:Y:S02]  /*0130*/  IMAD R5, R0, R2, R5 ;  /* 0x0000000200057224 */ /* 0x000fe400078e0205 */
[----:B------:R-:W-:-:S03]  /*0140*/  IMAD.MOV.U32 R2, RZ, RZ, R3 ;  /* 0x000000ffff027224 */ /* 0x000fc600078e0003 */
[----:B------:R-:W-:-:S13]  /*0150*/  ISETP.GE.U32.AND P0, PT, R5, R0, PT ;  /* 0x000000000500720c */ /* 0x000fda0003f06070 */
[----:B------:R-:W-:Y:S02]  /*0160*/  @P0 IMAD.IADD R5, R5, 0x1, -R0 ;  /* 0x0000000105050824 */ /* 0x000fe400078e0a00 */
[----:B------:R-:W-:-:S03]  /*0170*/  @P0 VIADD R6, R6, 0x1 ;  /* 0x0000000106060836 */ /* 0x000fc60000000000 */
[----:B------:R-:W-:Y:S02]  /*0180*/  ISETP.GE.U32.AND P1, PT, R5, R0, PT ;  /* 0x000000000500720c */ /* 0x000fe40003f26070 */
[----:B------:R-:W-:-:S11]  /*0190*/  CS2R R4, SRZ ;  /* 0x0000000000047805 */ /* 0x000fd6000001ff00 */
[----:B------:R-:W-:Y:S01]  /*01a0*/  @P1 VIADD R6, R6, 0x1 ;  /* 0x0000000106061836 */ /* 0x000fe20000000000 */
[----:B------:R-:W-:-:S04]  /*01b0*/  @!P2 LOP3.LUT R6, RZ, R0, RZ, 0x33, !PT ;  /* 0x00000000ff06a212 */ /* 0x000fc800078e33ff */
[----:B------:R-:W-:-:S04]  /*01c0*/  LOP3.LUT R6, R6, 0x3, RZ, 0xc0, !PT ;  /* 0x0000000306067812 */ /* 0x000fc800078ec0ff */
[----:B------:R-:W-:-:S13]  /*01d0*/  ISETP.NE.AND P0, PT, R6, 0x2, PT ;  /* 0x000000020600780c */ /* 0x000fda0003f05270 */
[----:B--23--:R-:W-:Y:S05]  /*01e0*/  @!P0 BRA `(.L_x_1) ;  /* 0x0000000000448947 */ /* 0x00cfea0003800000 */
[----:B------:R-:W-:Y:S01]  /*01f0*/  IMAD.MOV.U32 R11, RZ, RZ, RZ ;  /* 0x000000ffff0b7224 */ /* 0x000fe200078e00ff */
[----:B------:R-:W-:Y:S01]  /*0200*/  CS2R R4, SRZ ;  /* 0x0000000000047805 */ /* 0x000fe2000001ff00 */
[----:B------:R-:W-:Y:S02]  /*0210*/  IMAD.MOV.U32 R12, RZ, RZ, RZ ;  /* 0x000000ffff0c7224 */ /* 0x000fe400078e00ff */
[----:B------:R-:W-:Y:S02]  /*0220*/  IMAD.MOV.U32 R2, RZ, RZ, R3 ;  /* 0x000000ffff027224 */ /* 0x000fe400078e0003 */
[----:B------:R-:W-:-:S07]  /*0230*/  IMAD.MOV.U32 R7, RZ, RZ, RZ ;  /* 0x000000ffff077224 */ /* 0x000fce00078e00ff */
.L_x_2:
[----:B------:R-:W-:-:S04]  /*0240*/  LEA R8, P0, R2, UR4, 0x3 ;  /* 0x0000000402087c11 */ /* 0x000fc8000f8018ff */
[----:B------:R-:W-:-:S06]  /*0250*/  LEA.HI.X R9, R2, UR5, R7, 0x3, P0 ;  /* 0x0000000502097c11 */ /* 0x000fcc00080f1c07 */
[----:B------:R-:W2:Y:S01]  /*0260*/  LDG.E.64 R8, desc[UR8][R8.64] ;  /* 0x0000000808087981 */ /* 0x000ea2000c1e1b00 */
[----:B------:R-:W-:Y:S02]  /*0270*/  IADD3 R11, P0, PT, R11, 0x1, RZ ;  /* 0x000000010b0b7810 */ /* 0x000fe40007f1e0ff */
[----:B------:R-:W-:Y:S02]  /*0280*/  IADD3 R2, P1, PT, R0, R2, RZ ;  /* 0x0000000200027210 */ /* 0x000fe40007f3e0ff */
[----:B------:R-:W-:Y:S01]  /*0290*/  LOP3.LUT R10, R11, R6, RZ, 0x3c, !PT ;  /* 0x000000060b0a7212 */ /* 0x000fe200078e3cff */
[----:B------:R-:W-:Y:S02]  /*02a0*/  IMAD.X R12, RZ, RZ, R12, P0 ;  /* 0x000000ffff0c7224 */ /* 0x000fe400000e060c */
[----:B------:R-:W-:Y:S01]  /*02b0*/  IMAD.X R7, RZ, RZ, R7, P1 ;  /* 0x000000ffff077224 */ /* 0x000fe200008e0607 */
[----:B------:R-:W-:-:S04]  /*02c0*/  ISETP.NE.U32.AND P0, PT, R10, 0x2, PT ;  /* 0x000000020a00780c */ /* 0x000fc80003f05070 */
[----:B------:R-:W-:Y:S01]  /*02d0*/  ISETP.NE.AND.EX P0, PT, R12, RZ, PT, P0 ;  /* 0x000000ff0c00720c */ /* 0x000fe20003f05300 */
[----:B--2---:R-:W-:-:S12]  /*02e0*/  DADD R4, R8, R4 ;  /* 0x0000000008047229 */ /* 0x004fd80000000004 */
[----:B------:R-:W-:Y:S05]  /*02f0*/  @P0 BRA `(.L_x_2) ;  /* 0xfffffffc00d00947 */ /* 0x000fea000383ffff */
.L_x_1:
[----:B------:R-:W-:Y:S05]  /*0300*/  BSYNC.RECONVERGENT B0 ;  /* 0x0000000000007941 */ /* 0x000fea0003800200 */
.L_x_0:
[----:B------:R-:W0:Y:S01]  /*0310*/  LDCU.64 UR4, c[0x0][0x380] ;  /* 0x00007000ff0477ac */ /* 0x000e220008000a00 */
[----:B------:R-:W-:Y:S01]  /*0320*/  BSSY.RECONVERGENT B0, `(.L_x_3) ;  /* 0x000001a000007945 */ /* 0x000fe20003800200 */
[----:B0-----:R-:W-:-:S04]  /*0330*/  LEA R9, P0, R2, UR4, 0x3 ;  /* 0x0000000402097c11 */ /* 0x001fc8000f8018ff */
[----:B------:R-:W-:-:S09]  /*0340*/  LEA.HI.X R11, R2, UR5, R7, 0x3, P0 ;  /* 0x00000005020b7c11 */ /* 0x000fd200080f1c07 */
.L_x_4:
[----:B------:R-:W-:Y:S01]  /*0350*/  IMAD.MOV.U32 R10, RZ, RZ, R9 ;  /* 0x000000ffff0a7224 */ /* 0x000fe200078e0009 */
[----:B------:R-:W-:-:S04]  /*0360*/  LEA R20, P0, R0, R9, 0x3 ;  /* 0x0000000900147211 */ /* 0x000fc800078018ff */
[----:B------:R0:W2:Y:S01]  /*0370*/  LDG.E.64 R14, desc[UR8][R10.64] ;  /* 0x000000080a0e7981 */ /* 0x0000a2000c1e1b00 */
[C---:B------:R-:W-:Y:S02]  /*0380*/  LEA.HI.X R21, R0.reuse, R11, RZ, 0x3, P0 ;  /* 0x0000000b00157211 */ /* 0x040fe400000f1cff */
[----:B------:R-:W-:-:S03]  /*0390*/  LEA R16, P0, R0, R9, 0x4 ;  /* 0x0000000900107211 */ /* 0x000fc600078020ff */
[----:B------:R-:W3:Y:S01]  /*03a0*/  LDG.E.64 R12, desc[UR8][R20.64] ;  /* 0x00000008140c7981 */ /* 0x000ee2000c1e1b00 */
[C---:B------:R-:W-:Y:S01]  /*03b0*/  LEA.HI.X R17, R0.reuse, R11, RZ, 0x4, P0 ;  /* 0x0000000b00117211 */ /* 0x040fe200000f24ff */
[----:B------:R-:W-:Y:S01]  /*03c0*/  IMAD.WIDE.U32 R18, R0, 0x18, R10 ;  /* 0x0000001800127825 */ /* 0x000fe200078e000a */
[----:B------:R-:W-:-:S04]  /*03d0*/  UMOV UR4, URZ ;  /* 0x000000ff00047c82 */ /* 0x000fc80008000000 */
[----:B------:R-:W4:Y:S01]  /*03e0*/  LDG.E.64 R16, desc[UR8][R16.64] ;  /* 0x0000000810107981 */ /* 0x000f22000c1e1b00 */
[----:B------:R-:W-:-:S06]  /*03f0*/  VIADD R19, R19, UR4 ;  /* 0x0000000413137c36 */ /* 0x000fcc0008000000 */
[----:B------:R-:W5:Y:S01]  /*0400*/  LDG.E.64 R18, desc[UR8][R18.64] ;  /* 0x0000000812127981 */ /* 0x000f62000c1e1b00 */
[C---:B------:R-:W-:Y:S02]  /*0410*/  LEA R2, P0, R0.reuse, R2, 0x2 ;  /* 0x0000000200027211 */ /* 0x040fe400078010ff */
[C---:B------:R-:W-:Y:S02]  /*0420*/  LEA R9, P1, R0.reuse, R9, 0x5 ;  /* 0x0000000900097211 */ /* 0x040fe400078228ff */
[----:B------:R-:W-:Y:S02]  /*0430*/  LEA.HI.X R7, R0, R7, RZ, 0x2, P0 ;  /* 0x0000000700077211 */ /* 0x000fe400000f14ff */
[----:B------:R-:W-:Y:S02]  /*0440*/  ISETP.GE.U32.AND P0, PT, R2, 0x1a0a1f00, PT ;  /* 0x1a0a1f000200780c */ /* 0x000fe40003f06070 */
[----:B0-----:R-:W-:Y:S02]  /*0450*/  LEA.HI.X R11, R0, R11, RZ, 0x5, P1 ;  /* 0x0000000b000b7211 */ /* 0x001fe400008f2cff */
[----:B------:R-:W-:Y:S01]  /*0460*/  ISETP.GE.U32.AND.EX P0, PT, R7, RZ, PT, P0 ;  /* 0x000000ff0700720c */ /* 0x000fe20003f06100 */
[----:B--2---:R-:W-:-:S08]  /*0470*/  DADD R14, R14, R4 ;  /* 0x000000000e0e7229 */ /* 0x004fd00000000004 */
[----:B---3--:R-:W-:-:S08]  /*0480*/  DADD R12, R14, R12 ;  /* 0x000000000e0c7229 */ /* 0x008fd0000000000c */
[----:B----4-:R-:W-:-:S08]  /*0490*/  DADD R12, R12, R16 ;  /* 0x000000000c0c7229 */ /* 0x010fd00000000010 */
[----:B-----5:R-:W-:Y:S01]  /*04a0*/  DADD R4, R12, R18 ;  /* 0x000000000c047229 */ /* 0x020fe20000000012 */
[----:B------:R-:W-:Y:S10]  /*04b0*/  @!P0 BRA `(.L_x_4) ;  /* 0xfffffffc00a48947 */ /* 0x000ff4000383ffff */
[----:B------:R-:W-:Y:S05]  /*04c0*/  BSYNC.RECONVERGENT B0 ;  /* 0x0000000000007941 */ /* 0x000fea0003800200 */
.L_x_3:
[----:B------:R-:W0:Y:S01]  /*04d0*/  S2UR UR5, SR_CgaCtaId ;  /* 0x00000000000579c3 */ /* 0x000e220000008800 */
[----:B------:R-:W-:Y:S01]  /*04e0*/  UMOV UR4, 0x400 ;  /* 0x0000040000047882 */ /* 0x000fe20000000000 */
[----:B------:R-:W-:Y:S01]  /*04f0*/  ISETP.NE.AND P0, PT, R3, RZ, PT ;  /* 0x000000ff0300720c */ /* 0x000fe20003f05270 */
[----:B0-----:R-:W-:-:S06]  /*0500*/  ULEA UR5, UR5, UR4, 0x18 ;  /* 0x0000000405057291 */ /* 0x001fcc000f8ec0ff */
[----:B------:R-:W-:-:S05]  /*0510*/  LEA R3, R3, UR5, 0x3 ;  /* 0x0000000503037c11 */ /* 0x000fca000f8e18ff */
[----:B------:R0:W-:Y:S01]  /*0520*/  STS.64 [R3], R4 ;  /* 0x0000000403007388 */ /* 0x0001e20000000a00 */
[----:B------:R-:W-:Y:S06]  /*0530*/  BAR.SYNC.DEFER_BLOCKING 0x0 ;  /* 0x0000000000007b1d */ /* 0x000fec0000010000 */
[----:B------:R-:W-:Y:S05]  /*0540*/  @P0 EXIT ;  /* 0x000000000000094d */ /* 0x000fea0003800000 */
[----:B------:R-:W1:Y:S01]  /*0550*/  LDS.64 R8, [UR5] ;  /* 0x00000005ff087984 */ /* 0x000e620008000a00 */
[----:B------:R-:W-:-:S13]  /*0560*/  ISETP.GE.U32.AND P0, PT, R0, 0x2, PT ;  /* 0x000000020000780c */ /* 0x000fda0003f06070 */
[----:B------:R-:W-:Y:S05]  /*0570*/  @!P0 BRA `(.L_x_5) ;  /* 0x0000000400688947 */ /* 0x000fea0003800000 */
[C---:B------:R-:W-:Y:S01]  /*0580*/  VIADD R2, R0.reuse, 0xfffffffe ;  /* 0xfffffffe00027836 */ /* 0x040fe20000000000 */
[----:B------:R-:W-:Y:S01]  /*0590*/  UMOV UR4, 0x1 ;  /* 0x0000000100047882 */ /* 0x000fe20000000000 */
[----:B------:R-:W-:-:S03]  /*05a0*/  VIADD R0, R0, 0xffffffff ;  /* 0xffffffff00007836 */ /* 0x000fc60000000000 */
[----:B------:R-:W-:Y:S02]  /*05b0*/  ISETP.GE.U32.AND P0, PT, R2, 0xf, PT ;  /* 0x0000000f0200780c */ /* 0x000fe40003f06070 */
[----:B0-----:R-:W-:-:S11]  /*05c0*/  LOP3.LUT R3, R0, 0xf, RZ, 0xc0, !PT ;  /* 0x0000000f00037812 */ /* 0x001fd600078ec0ff */
[----:B------:R-:W-:Y:S05]  /*05d0*/  @!P0 BRA `(.L_x_6) ;  /* 0x00000000008c8947 */ /* 0x000fea0003800000 */
[----:B------:R-:W-:Y:S01]  /*05e0*/  LOP3.LUT R2, R0, 0xfffffff0, RZ, 0xc0, !PT ;  /* 0xfffffff000027812 */ /* 0x000fe200078ec0ff */
[----:B------:R-:W-:Y:S01]  /*05f0*/  UIADD3 UR6, UPT, UPT, UR5, 0x40, URZ ;  /* 0x0000004005067890 */ /* 0x000fe2000fffe0ff */
[----:B------:R-:W-:-:S03]  /*0600*/  UMOV UR4, URZ ;  /* 0x000000ff00047c82 */ /* 0x000fc60008000000 */
[----:B------:R-:W-:-:S08]  /*0610*/  IMAD.MOV R2, RZ, RZ, -R2 ;  /* 0x000000ffff027224 */ /* 0x000fd000078e0a02 */
.L_x_7:
[----:B------:R-:W1:Y:S01]  /*0620*/  LDS.64 R10, [UR6+-0x38] ;  /* 0xffffc806ff0a7984 */ /* 0x000e620008000a00 */
[----:B------:R-:W-:Y:S01]  /*0630*/  VIADD R2, R2, 0x10 ;  /* 0x0000001002027836 */ /* 0x000fe20000000000 */
[----:B------:R-:W-:Y:S02]  /*0640*/  UIADD3 UR4, UPT, UPT, UR4, 0x10, URZ ;  /* 0x0000001004047890 */ /* 0x000fe4000fffe0ff */
[----:B------:R-:W0:Y:S02]  /*0650*/  LDS.128 R4, [UR6+-0x30] ;  /* 0xffffd006ff047984 */ /* 0x000e240008000c00 */
[----:B------:R-:W-:Y:S02]  /*0660*/  ISETP.NE.AND P0, PT, R2, RZ, PT ;  /* 0x000000ff0200720c */ /* 0x000fe40003f05270 */
[----:B------:R-:W2:Y:S01]  /*0670*/  LDS.128 R12, [UR6+-0x20] ;  /* 0xffffe006ff0c7984 */ /* 0x000ea20008000c00 */
[----:B-1----:R-:W-:-:S03]  /*0680*/  DADD R16, R10, R8 ;  /* 0x000000000a107229 */ /* 0x002fc60000000008 */
[----:B------:R-:W1:Y:S05]  /*0690*/  LDS.128 R8, [UR6+-0x10] ;  /* 0xfffff006ff087984 */ /* 0x000e6a0008000c00 */
[----:B0-----:R-:W-:-:S08]  /*06a0*/  DADD R4, R16, R4 ;  /* 0x0000000010047229 */ /* 0x001fd00000000004 */
[----:B------:R-:W-:Y:S02]  /*06b0*/  DADD R16, R4, R6 ;  /* 0x0000000004107229 */ /* 0x000fe40000000006 */
[----:B------:R-:W0:Y:S06]  /*06c0*/  LDS.128 R4, [UR6] ;  /* 0x00000006ff047984 */ /* 0x000e2c0008000c00 */
[----:B--2---:R-:W-:-:S08]  /*06d0*/  DADD R12, R16, R12 ;  /* 0x00000000100c7229 */ /* 0x004fd0000000000c */
[----:B------:R-:W-:Y:S02]  /*06e0*/  DADD R16, R12, R14 ;  /* 0x000000000c107229 */ /* 0x000fe4000000000e */
[----:B------:R-:W2:Y:S06]  /*06f0*/  LDS.128 R12, [UR6+0x10] ;  /* 0x00001006ff0c7984 */ /* 0x000eac0008000c00 */
[----:B-1----:R-:W-:-:S08]  /*0700*/  DADD R8, R16, R8 ;  /* 0x0000000010087229 */ /* 0x002fd00000000008 */
[----:B------:R-:W-:Y:S02]  /*0710*/  DADD R16, R8, R10 ;  /* 0x0000000008107229 */ /* 0x000fe4000000000a */
[----:B------:R-:W1:Y:S06]  /*0720*/  LDS.128 R8, [UR6+0x20] ;  /* 0x00002006ff087984 */ /* 0x000e6c0008000c00 */
[----:B0-----:R-:W-:-:S08]  /*0730*/  DADD R4, R16, R4 ;  /* 0x0000000010047229 */ /* 0x001fd00000000004 */
[----:B------:R-:W-:Y:S02]  /*0740*/  DADD R16, R4, R6 ;  /* 0x0000000004107229 */ /* 0x000fe40000000006 */
[----:B------:R-:W0:Y:S06]  /*0750*/  LDS.128 R4, [UR6+0x30] ;  /* 0x00003006ff047984 */ /* 0x000e2c0008000c00 */
[----:B--2---:R-:W-:-:S08]  /*0760*/  DADD R12, R16, R12 ;  /* 0x00000000100c7229 */ /* 0x004fd0000000000c */
[----:B------:R-:W-:Y:S01]  /*0770*/  DADD R12, R12, R14 ;  /* 0x000000000c0c7229 */ /* 0x000fe2000000000e */
[----:B------:R-:W2:Y:S01]  /*0780*/  LDS.64 R14, [UR6+0x40] ;  /* 0x00004006ff0e7984 */ /* 0x000ea20008000a00 */
[----:B------:R-:W-:-:S06]  /*0790*/  UIADD3 UR6, UPT, UPT, UR6, 0x80, URZ ;  /* 0x0000008006067890 */ /* 0x000fcc000fffe0ff */
[----:B-1----:R-:W-:-:S08]  /*07a0*/  DADD R8, R12, R8 ;  /* 0x000000000c087229 */ /* 0x002fd00000000008 */
[----:B------:R-:W-:-:S08]  /*07b0*/  DADD R8, R8, R10 ;  /* 0x0000000008087229 */ /* 0x000fd0000000000a */
[----:B0-----:R-:W-:-:S08]  /*07c0*/  DADD R4, R8, R4 ;  /* 0x0000000008047229 */ /* 0x001fd00000000004 */
[----:B------:R-:W-:-:S08]  /*07d0*/  DADD R4, R4, R6 ;  /* 0x0000000004047229 */ /* 0x000fd00000000006 */
[----:B--2---:R-:W-:Y:S01]  /*07e0*/  DADD R8, R4, R14 ;  /* 0x0000000004087229 */ /* 0x004fe2000000000e */
[----:B------:R-:W-:Y:S10]  /*07f0*/  @P0 BRA `(.L_x_7) ;  /* 0xfffffffc00880947 */ /* 0x000ff4000383ffff */
[----:B------:R-:W-:-:S12]  /*0800*/  UIADD3 UR4, UPT, UPT, UR4, 0x1, URZ ;  /* 0x0000000104047890 */ /* 0x000fd8000fffe0ff */
.L_x_6:
[----:B------:R-:W-:-:S13]  /*0810*/  ISETP.NE.AND P0, PT, R3, RZ, PT ;  /* 0x000000ff0300720c */ /* 0x000fda0003f05270 */
[----:B------:R-:W-:Y:S05]  /*0820*/  @!P0 BRA `(.L_x_8) ;  /* 0x0000000000b88947 */ /* 0x000fea0003800000 */
[----:B------:R-:W-:Y:S02]  /*0830*/  ISETP.GE.U32.AND P0, PT, R3, 0x8, PT ;  /* 0x000000080300780c */ /* 0x000fe40003f06070 */
[----:B------:R-:W-:-:S04]  /*0840*/  LOP3.LUT R14, R0, 0x7, RZ, 0xc0, !PT ;  /* 0x00000007000e7812 */ /* 0x000fc800078ec0ff */
[----:B------:R-:W-:-:S07]  /*0850*/  ISETP.NE.AND P1, PT, R14, RZ, PT ;  /* 0x000000ff0e00720c */ /* 0x000fce0003f25270 */
[----:B------:R-:W-:Y:S06]  /*0860*/  @!P0 BRA `(.L_x_9) ;  /* 0x0000000000488947 */ /* 0x000fec0003800000 */
[----:B------:R-:W-:Y:S02]  /*0870*/  ULEA UR6, UR4, UR5, 0x3 ;  /* 0x0000000504067291 */ /* 0x000fe4000f8e18ff */
[----:B------:R-:W-:-:S07]  /*0880*/  UIADD3 UR4, UPT, UPT, UR4, 0x8, URZ ;  /* 0x0000000804047890 */ /* 0x000fce000fffe0ff */
[----:B------:R-:W1:Y:S04]  /*0890*/  LDS.64 R4, [UR6] ;  /* 0x00000006ff047984 */ /* 0x000e680008000a00 */
[----:B------:R-:W0:Y:S04]  /*08a0*/  LDS.64 R6, [UR6+0x8] ;  /* 0x00000806ff067984 */ /* 0x000e280008000a00 */
[----:B------:R-:W2:Y:S04]  /*08b0*/  LDS.64 R10, [UR6+0x10] ;  /* 0x00001006ff0a7984 */ /* 0x000ea80008000a00 */
[----:B------:R-:W3:Y:S04]  /*08c0*/  LDS.64 R12, [UR6+0x18] ;  /* 0x00001806ff0c7984 */ /* 0x000ee80008000a00 */
[----:B------:R-:W4:Y:S01]  /*08d0*/  LDS.64 R2, [UR6+0x20] ;  /* 0x00002006ff027984 */ /* 0x000f220008000a00 */
[----:B-1----:R-:W-:-:S03]  /*08e0*/  DADD R4, R8, R4 ;  /* 0x0000000008047229 */ /* 0x002fc60000000004 */
[----:B------:R-:W1:Y:S05]  /*08f0*/  LDS.64 R8, [UR6+0x28] ;  /* 0x00002806ff087984 */ /* 0x000e6a0008000a00 */
[----:B0-----:R-:W-:Y:S01]  /*0900*/  DADD R4, R4, R6 ;  /* 0x0000000004047229 */ /* 0x001fe20000000006 */
[----:B------:R-:W0:Y:S07]  /*0910*/  LDS.64 R6, [UR6+0x30] ;  /* 0x00003006ff067984 */ /* 0x000e2e0008000a00 */
[----:B--2---:R-:W-:Y:S01]  /*0920*/  DADD R4, R4, R10 ;  /* 0x0000000004047229 */ /* 0x004fe2000000000a */
[----:B------:R-:W2:Y:S07]  /*0930*/  LDS.64 R10, [UR6+0x38] ;  /* 0x00003806ff0a7984 */ /* 0x000eae0008000a00 */
[----:B---3--:R-:W-:-:S08]  /*0940*/  DADD R4, R4, R12 ;  /* 0x0000000004047229 */ /* 0x008fd0000000000c */
[----:B----4-:R-:W-:-:S08]  /*0950*/  DADD R2, R4, R2 ;  /* 0x0000000004027229 */ /* 0x010fd00000000002 */
[----:B-1----:R-:W-:-:S08]  /*0960*/  DADD R2, R2, R8 ;  /* 0x0000000002027229 */ /* 0x002fd00000000008 */
[----:B0-----:R-:W-:-:S08]  /*0970*/  DADD R2, R2, R6 ;  /* 0x0000000002027229 */ /* 0x001fd00000000006 */
[----:B--2---:R-:W-:-:S11]  /*0980*/  DADD R8, R2, R10 ;  /* 0x0000000002087229 */ /* 0x004fd6000000000a */
.L_x_9:
        /* <DEDUP_REMOVED lines=10> */
[----:B------:R-:W3:Y:S01]  /*0a30*/  LDS.64 R10, [UR6+0x18] ;  /* 0x00001806ff0a7984 */ /* 0x000ee20008000a00 */
[----:B-1----:R-:W-:-:S08]  /*0a40*/  DADD R2, R8, R2 ;  /* 0x0000000008027229 */ /* 0x002fd00000000002 */
[----:B0-----:R-:W-:-:S08]  /*0a50*/  DADD R2, R2, R4 ;  /* 0x0000000002027229 */ /* 0x001fd00000000004 */
[----:B--2---:R-:W-:-:S08]  /*0a60*/  DADD R2, R2, R6 ;  /* 0x0000000002027229 */ /* 0x004fd00000000006 */
[----:B---3--:R-:W-:-:S11]  /*0a70*/  DADD R8, R2, R10 ;  /* 0x0000000002087229 */ /* 0x008fd6000000000a */
.L_x_10:
[----:B------:R-:W-:Y:S05]  /*0a80*/  @!P1 BRA `(.L_x_8) ;  /* 0x0000000000209947 */ /* 0x000fea0003800000 */
[----:B------:R-:W-:Y:S01]  /*0a90*/  IMAD.MOV R0, RZ, RZ, -R0 ;  /* 0x000000ffff007224 */ /* 0x000fe200078e0a00 */
[----:B------:R-:W-:-:S12]  /*0aa0*/  ULEA UR4, UR4, UR5, 0x3 ;  /* 0x0000000504047291 */ /* 0x000fd8000f8e18ff */
.L_x_11:
[----:B------:R-:W1:Y:S01]  /*0ab0*/  LDS.64 R2, [UR4] ;  /* 0x00000004ff027984 */ /* 0x000e620008000a00 */
[----:B------:R-:W-:Y:S01]  /*0ac0*/  VIADD R0, R0, 0x1 ;  /* 0x0000000100007836 */ /* 0x000fe20000000000 */
[----:B------:R-:W-:-:S04]  /*0ad0*/  UIADD3 UR4, UPT, UPT, UR4, 0x8, URZ ;  /* 0x0000000804047890 */ /* 0x000fc8000fffe0ff */
[----:B------:R-:W-:Y:S01]  /*0ae0*/  ISETP.NE.AND P0, PT, R0, RZ, PT ;  /* 0x000000ff0000720c */ /* 0x000fe20003f05270 */
[----:B-1----:R-:W-:-:S12]  /*0af0*/  DADD R8, R2, R8 ;  /* 0x0000000002087229 */ /* 0x002fd80000000008 */
[----:B------:R-:W-:Y:S05]  /*0b00*/  @P0 BRA `(.L_x_11) ;  /* 0xfffffffc00e80947 */ /* 0x000fea000383ffff */
.L_x_8:
[----:B-1----:R2:W-:Y:S02]  /*0b10*/  STS.64 [UR5], R8 ;  /* 0x00000008ff007988 */ /* 0x0025e40008000a05 */
.L_x_5:
[----:B0-----:R-:W1:Y:S02]  /*0b20*/  LDC.64 R2, c[0x0][0x380] ;  /* 0x0000e000ff027b82 */ /* 0x001e640000000a00 */
[----:B-1----:R-:W-:Y:S01]  /*0b30*/  STG.E.64 desc[UR8][R2.64], R8 ;  /* 0x0000000802007986 */ /* 0x002fe2000c101b08 */
[----:B------:R-:W-:Y:S05]  /*0b40*/  EXIT ;  /* 0x000000000000794d */ /* 0x000fea0003800000 */
.L_x_12:
[----:B------:R-:W-:-:S00]  /*0b50*/  BRA `(.L_x_12) ;  /* 0xfffffffc00fc7947 */ /* 0x000fc0000383ffff */
[----:B------:R-:W-:-:S00]  /*0b60*/  NOP ;  /* 0x0000000000007918 */ /* 0x000fc00000000000 */
        /* <DEDUP_REMOVED lines=9> */
.L_x_13:


//--------------------- .nv.shared._Z13reduce_vectorPd --------------------------
	.section	.nv.shared._Z13reduce_vectorPd,"aw",@nobits
	.sectionflags	@""
	.align	8
.nv.shared._Z13reduce_vectorPd:
	.zero		9216


//--------------------- .nv.shared.reserved.0     --------------------------
	.section	.nv.shared.reserved.0,"aw",@nobits
	.weak		__nv_reservedSMEM_offset_0_alias
	.size		__nv_reservedSMEM_offset_0_alias, 0, 64
	.other		__nv_reservedSMEM_offset_0_alias,@"STO_CUDA_RESERVED_SHARED STV_DEFAULT"
__nv_reservedSMEM_offset_0_alias:
	.zero		0
	.zero		64


//--------------------- .nv.constant0._Z13reduce_vectorPd --------------------------
	.section	.nv.constant0._Z13reduce_vectorPd,"a",@progbits
	.sectionflags	@""
	.align	4
.nv.constant0._Z13reduce_vectorPd:
	.zero		904


//--------------------- SYMBOLS --------------------------

	.type		.nv.reservedSmem.offset0,@object
	.size		.nv.reservedSmem.offset0,0x4
	.type		.nv.reservedSmem.cap,@object
	.size		.nv.reservedSmem.cap,0x4
